	.headerflags	@"EF_CUDA_TEXMODE_UNIFIED EF_CUDA_64BIT_ADDRESS EF_CUDA_ACCELERATORS EF_CUDA_SM90 EF_CUDA_VIRTUAL_SM(EF_CUDA_SM90)"
	.elftype	@"ET_EXEC"


//--------------------- .nv.info                  --------------------------
	.section	.nv.info,"",@"SHT_CUDA_INFO"
	.align	4


	//----- nvinfo : EIATTR_REGCOUNT
	.align		4
        /*0000*/ 	.byte	0x04, 0x2f
        /*0002*/ 	.short	(.L_2 - .L_1)
	.align		4
.L_1:
        /*0004*/ 	.word	index@(triton_poi_fused_add_div_erf_mul_0)
        /*0008*/ 	.word	0x00000012


	//----- nvinfo : EIATTR_MIN_STACK_SIZE
	.align		4
.L_2:
        /*000c*/ 	.byte	0x04, 0x12
        /*000e*/ 	.short	(.L_4 - .L_3)
	.align		4
.L_3:
        /*0010*/ 	.word	index@(triton_poi_fused_add_div_erf_mul_0)
        /*0014*/ 	.word	0x00000000


	//----- nvinfo : EIATTR_FRAME_SIZE
	.align		4
.L_4:
        /*0018*/ 	.byte	0x04, 0x11
        /*001a*/ 	.short	(.L_6 - .L_5)
	.align		4
.L_5:
        /*001c*/ 	.word	index@(triton_poi_fused_add_div_erf_mul_0)
        /*0020*/ 	.word	0x00000000


	//----- nvinfo : EIATTR_MIN_STACK_SIZE
	.align		4
.L_6:
        /*0024*/ 	.byte	0x04, 0x12
        /*0026*/ 	.short	(.L_8 - .L_7)
	.align		4
.L_7:
        /*0028*/ 	.word	index@(triton_poi_fused_add_div_erf_mul_0)
        /*002c*/ 	.word	0x00000000
.L_8:


//--------------------- .nv.info.triton_poi_fused_add_div_erf_mul_0 --------------------------
	.section	.nv.info.triton_poi_fused_add_div_erf_mul_0,"",@"SHT_CUDA_INFO"
	.sectionflags	@""
	.align	4


	//----- nvinfo : EIATTR_CUDA_API_VERSION
	.align		4
        /*0000*/ 	.byte	0x04, 0x37
        /*0002*/ 	.short	(.L_10 - .L_9)
.L_9:
        /*0004*/ 	.word	0x0000007c


	//----- nvinfo : EIATTR_KPARAM_INFO
	.align		4
.L_10:
        /*0008*/ 	.byte	0x04, 0x17
        /*000a*/ 	.short	(.L_12 - .L_11)
.L_11:
        /*000c*/ 	.word	0x00000000
        /*0010*/ 	.short	0x0002
        /*0012*/ 	.short	0x0010
        /*0014*/ 	.byte	0x00, 0xf0, 0x11, 0x00


	//----- nvinfo : EIATTR_KPARAM_INFO
	.align		4
.L_12:
        /*0018*/ 	.byte	0x04, 0x17
        /*001a*/ 	.short	(.L_14 - .L_13)
.L_13:
        /*001c*/ 	.word	0x00000000
        /*0020*/ 	.short	0x0001
        /*0022*/ 	.short	0x0008
        /*0024*/ 	.byte	0x00, 0xf4, 0x21, 0x00


	//----- nvinfo : EIATTR_KPARAM_INFO
	.align		4
.L_14:
        /*0028*/ 	.byte	0x04, 0x17
        /*002a*/ 	.short	(.L_16 - .L_15)
.L_15:
        /*002c*/ 	.word	0x00000000
        /*0030*/ 	.short	0x0000
        /*0032*/ 	.short	0x0000
        /*0034*/ 	.byte	0x00, 0xf4, 0x21, 0x00


	//----- nvinfo : EIATTR_SPARSE_MMA_MASK
	.align		4
.L_16:
        /*0038*/ 	.byte	0x03, 0x50
        /*003a*/ 	.short	0x0000


	//----- nvinfo : EIATTR_MAXREG_COUNT
	.align		4
        /*003c*/ 	.byte	0x03, 0x1b
        /*003e*/ 	.short	0x00ff


	//----- nvinfo : EIATTR_EXIT_INSTR_OFFSETS
	.align		4
        /*0040*/ 	.byte	0x04, 0x1c
        /*0042*/ 	.short	(.L_18 - .L_17)


	//   ....[0]....
.L_17:
        /*0044*/ 	.word	0x00000500


	//   ....[1]....
        /*0048*/ 	.word	0x00000520


	//----- nvinfo : EIATTR_REQNTID
	.align		4
.L_18:
        /*004c*/ 	.byte	0x04, 0x10
        /*004e*/ 	.short	(.L_20 - .L_19)
.L_19:
        /*0050*/ 	.word	0x00000080
        /*0054*/ 	.word	0x00000001
        /*0058*/ 	.word	0x00000001


	//----- nvinfo : EIATTR_CBANK_PARAM_SIZE
	.align		4
.L_20:
        /*005c*/ 	.byte	0x03, 0x19
        /*005e*/ 	.short	0x0014


	//----- nvinfo : EIATTR_PARAM_CBANK
	.align		4
        /*0060*/ 	.byte	0x04, 0x0a
        /*0062*/ 	.short	(.L_22 - .L_21)
	.align		4
.L_21:
        /*0064*/ 	.word	index@(.nv.constant0.triton_poi_fused_add_div_erf_mul_0)
        /*0068*/ 	.short	0x0210
        /*006a*/ 	.short	0x0014


	//----- nvinfo : EIATTR_SW_WAR
	.align		4
.L_22:
        /*006c*/ 	.byte	0x04, 0x36
        /*006e*/ 	.short	(.L_24 - .L_23)
.L_23:
        /*0070*/ 	.word	0x00000008
.L_24:


//--------------------- .nv.callgraph             --------------------------
	.section	.nv.callgraph,"",@"SHT_CUDA_CALLGRAPH"
	.align	4
	.sectionentsize	8
	.align		4
        /*0000*/ 	.word	0x00000000
	.align		4
        /*0004*/ 	.word	0xffffffff
	.align		4
        /*0008*/ 	.word	0x00000000
	.align		4
        /*000c*/ 	.word	0xfffffffe
	.align		4
        /*0010*/ 	.word	0x00000000
	.align		4
        /*0014*/ 	.word	0xfffffffd
	.align		4
        /*0018*/ 	.word	0x00000000
	.align		4
        /*001c*/ 	.word	0xfffffffc


//--------------------- .nv.constant4             --------------------------
	.section	.nv.constant4,"a",@progbits
	.align	8
	.align		8
.nv.constant4:
        /*0000*/ 	.dword	_$_str


//--------------------- .text.triton_poi_fused_add_div_erf_mul_0 --------------------------
	.section	.text.triton_poi_fused_add_div_erf_mul_0,"ax",@progbits
	.align	128
        .global         triton_poi_fused_add_div_erf_mul_0
        .type           triton_poi_fused_add_div_erf_mul_0,@function
        .size           triton_poi_fused_add_div_erf_mul_0,(.L_x_1 - triton_poi_fused_add_div_erf_mul_0)
        .other          triton_poi_fused_add_div_erf_mul_0,@"STO_CUDA_ENTRY STV_DEFAULT"
triton_poi_fused_add_div_erf_mul_0:
.text.triton_poi_fused_add_div_erf_mul_0:
[----:B------:R-:W0:Y:S02]  /*0000*/  LDC R1, c[0x0][0x28] ;  /* 0x00000a00ff017b82 */ /* 0x000e240000000800 */
[----:B------:R-:W1:Y:S01]  /*0010*/  S2R R0, SR_TID.X ;  /* 0x0000000000007919 */ /* 0x000e620000002100 */
[----:B------:R-:W2:Y:S01]  /*0020*/  LDC.64 R8, c[0x0][0x210] ;  /* 0x00008400ff087b82 */ /* 0x000ea20000000a00 */
[----:B------:R-:W-:Y:S01]  /*0030*/  ULDC.64 UR4, c[0x0][0x208] ;  /* 0x0000820000047ab9 */ /* 0x000fe20000000a00 */
[----:B------:R-:W3:Y:S01]  /*0040*/  S2R R3, SR_CTAID.X ;  /* 0x0000000000037919 */ /* 0x000ee20000002500 */
[----:B------:R-:W-:Y:S02]  /*0050*/  HFMA2.MMA R10, -RZ, RZ, 0.470947265625, -12.46875 ;  /* 0x3789ca3cff0a7435 */ /* 0x000fe400000001ff */
[----:B------:R-:W-:Y:S01]  /*0060*/  HFMA2.MMA R11, -RZ, RZ, 0.470947265625, -12.46875 ;  /* 0x3789ca3cff0b7435 */ /* 0x000fe200000001ff */
[----:B------:R-:W-:Y:S02]  /*0070*/  MOV R12, 0xb9f560b9 ;  /* 0xb9f560b9000c7802 */ /* 0x000fe40000000f00 */
[----:B------:R-:W-:Y:S01]  /*0080*/  MOV R13, 0xb9f560b9 ;  /* 0xb9f560b9000d7802 */ /* 0x000fe20000000f00 */
[----:B------:R-:W-:Y:S01]  /*0090*/  HFMA2.MMA R15, -RZ, RZ, 0.958984375, -6.1690807342529296875e-05 ;  /* 0x3bac840bff0f7435 */ /* 0x000fe200000001ff */
[----:B------:R-:W-:Y:S01]  /*00a0*/  IMAD.MOV.U32 R14, RZ, RZ, 0x3bac840b ;  /* 0x3bac840bff0e7424 */ /* 0x000fe200078e00ff */
[----:B------:R-:W-:Y:S01]  /*00b0*/  ULDC.64 UR6, c[0x0][0x218] ;  /* 0x0000860000067ab9 */ /* 0x000fe20000000a00 */
[----:B-1----:R-:W-:-:S04]  /*00c0*/  SHF.L.U32 R0, R0, 0x1, RZ ;  /* 0x0000000100007819 */ /* 0x002fc800000006ff */
[----:B------:R-:W-:-:S04]  /*00d0*/  LOP3.LUT R0, R0, 0xfe, RZ, 0xc0, !PT ;  /* 0x000000fe00007812 */ /* 0x000fc800078ec0ff */
[----:B---3--:R-:W-:Y:S02]  /*00e0*/  LEA R0, R3, R0, 0x8 ;  /* 0x0000000003007211 */ /* 0x008fe400078e40ff */
[----:B------:R-:W-:Y:S02]  /*00f0*/  CS2R R2, SRZ ;  /* 0x0000000000027805 */ /* 0x000fe4000001ff00 */
[C---:B------:R-:W-:Y:S01]  /*0100*/  ISETP.GE.AND P0, PT, R0.reuse, 0x100, PT ;  /* 0x000001000000780c */ /* 0x040fe20003f06270 */
[----:B--2---:R-:W-:-:S12]  /*0110*/  IMAD.WIDE R8, R0, 0x4, R8 ;  /* 0x0000000400087825 */ /* 0x004fd800078e0208 */
[----:B------:R1:W2:Y:S02]  /*0120*/  @!P0 LDG.E.64 R2, desc[UR4][R8.64] ;  /* 0x0000000408028981 */ /* 0x0002a4000c1e1b00 */
[----:B-1----:R-:W-:Y:S01]  /*0130*/  MOV R8, 0xbd0c8162 ;  /* 0xbd0c816200087802 */ /* 0x002fe20000000f00 */
[----:B--2---:R-:W-:Y:S01]  /*0140*/  FMUL R4, R2, 0.70710676908493041992 ;  /* 0x3f3504f302047820 */ /* 0x004fe20000400000 */
[----:B------:R-:W-:-:S03]  /*0150*/  FMUL R5, R3, 0.70710676908493041992 ;  /* 0x3f3504f303057820 */ /* 0x000fc60000400000 */
[----:B------:R-:W-:Y:S01]  /*0160*/  FADD.FTZ R7, |R4|, -RZ ;  /* 0x800000ff04077221 */ /* 0x000fe20000010200 */
[----:B------:R-:W-:-:S04]  /*0170*/  FADD.FTZ R6, |R5|, -RZ ;  /* 0x800000ff05067221 */ /* 0x000fc80000010200 */
[----:B------:R-:W-:Y:S02]  /*0180*/  FSETP.GE.AND P1, PT, R7, 1.0029599666595458984, PT ;  /* 0x3f8060fe0700780b */ /* 0x000fe40003f26000 */
[----:B------:R-:W-:-:S11]  /*0190*/  FSETP.GE.AND P2, PT, R6, 1.0029599666595458984, PT ;  /* 0x3f8060fe0600780b */ /* 0x000fd60003f46000 */
[----:B------:R-:W-:Y:S01]  /*01a0*/  @!P1 MOV R10, 0x38b1e96a ;  /* 0x38b1e96a000a9802 */ /* 0x000fe20000000f00 */
[----:B------:R-:W-:Y:S02]  /*01b0*/  @!P1 IMAD.MOV.U32 R12, RZ, RZ, -0x45a8b2e0 ;  /* 0xba574d20ff0c9424 */ /* 0x000fe400078e00ff */
[----:B------:R-:W-:Y:S01]  /*01c0*/  @!P1 FMUL R7, R4, R4 ;  /* 0x0000000404079220 */ /* 0x000fe20000400000 */
[----:B------:R-:W-:Y:S01]  /*01d0*/  @!P2 MOV R11, 0x38b1e96a ;  /* 0x38b1e96a000ba802 */ /* 0x000fe20000000f00 */
[----:B------:R-:W-:Y:S01]  /*01e0*/  @!P2 FMUL R6, R5, R5 ;  /* 0x000000050506a220 */ /* 0x000fe20000400000 */
[----:B------:R-:W-:Y:S01]  /*01f0*/  @!P2 MOV R13, 0xba574d20 ;  /* 0xba574d20000da802 */ /* 0x000fe20000000f00 */
[----:B------:R-:W-:Y:S01]  /*0200*/  FFMA.FTZ R9, R7, R10, R12 ;  /* 0x0000000a07097223 */ /* 0x000fe2000001000c */
[----:B------:R-:W-:Y:S01]  /*0210*/  @!P1 IMAD.MOV.U32 R14, RZ, RZ, 0x3baad5ea ;  /* 0x3baad5eaff0e9424 */ /* 0x000fe200078e00ff */
[----:B------:R-:W-:Y:S01]  /*0220*/  @!P2 MOV R15, 0x3baad5ea ;  /* 0x3baad5ea000fa802 */ /* 0x000fe20000000f00 */
[----:B------:R-:W-:-:S02]  /*0230*/  IMAD.MOV.U32 R10, RZ, RZ, 0x3e1cf906 ;  /* 0x3e1cf906ff0a7424 */ /* 0x000fc400078e00ff */
[----:B------:R-:W-:Y:S01]  /*0240*/  FFMA.FTZ R12, R6, R11, R13 ;  /* 0x0000000b060c7223 */ /* 0x000fe2000001000d */
[----:B------:R-:W-:Y:S01]  /*0250*/  HFMA2.MMA R11, -RZ, RZ, -1.26171875, -2.110004425048828125e-05 ;  /* 0xbd0c8162ff0b7435 */ /* 0x000fe200000001ff */
[-C--:B------:R-:W-:Y:S01]  /*0260*/  FFMA.FTZ R9, R9, R7.reuse, R14 ;  /* 0x0000000709097223 */ /* 0x080fe2000001000e */
[----:B------:R-:W-:Y:S01]  /*0270*/  @!P1 MOV R8, 0xbcdc1be7 ;  /* 0xbcdc1be700089802 */ /* 0x000fe20000000f00 */
[-C--:B------:R-:W-:Y:S01]  /*0280*/  FFMA.FTZ R14, R12, R6.reuse, R15 ;  /* 0x000000060c0e7223 */ /* 0x080fe2000001000f */
[----:B------:R-:W-:Y:S01]  /*0290*/  HFMA2.MMA R12, -RZ, RZ, 1.853515625, -0.00091457366943359375 ;  /* 0x3f6a937eff0c7435 */ /* 0x000fe200000001ff */
[----:B------:R-:W-:Y:S01]  /*02a0*/  @!P1 IMAD.MOV.U32 R10, RZ, RZ, 0x3de718af ;  /* 0x3de718afff0a9424 */ /* 0x000fe200078e00ff */
[----:B------:R-:W-:Y:S01]  /*02b0*/  @!P2 MOV R11, 0xbcdc1be7 ;  /* 0xbcdc1be7000ba802 */ /* 0x000fe20000000f00 */
[-C--:B------:R-:W-:Y:S01]  /*02c0*/  FFMA.FTZ R9, R9, R7.reuse, R8 ;  /* 0x0000000709097223 */ /* 0x080fe20000010008 */
[----:B------:R-:W-:Y:S01]  /*02d0*/  HFMA2.MMA R8, -RZ, RZ, 1.78125, -136.25 ;  /* 0x3f20d842ff087435 */ /* 0x000fe200000001ff */
[----:B------:R-:W-:Y:S01]  /*02e0*/  MOV R13, 0x3f6a937e ;  /* 0x3f6a937e000d7802 */ /* 0x000fe20000000f00 */
[----:B------:R-:W-:Y:S01]  /*02f0*/  HFMA2.MMA R15, -RZ, RZ, 1.78125, -136.25 ;  /* 0x3f20d842ff0f7435 */ /* 0x000fe200000001ff */
[-C--:B------:R-:W-:Y:S01]  /*0300*/  FFMA.FTZ R14, R14, R6.reuse, R11 ;  /* 0x000000060e0e7223 */ /* 0x080fe2000001000b */
[----:B------:R-:W-:Y:S01]  /*0310*/  MOV R11, 0x3e1cf906 ;  /* 0x3e1cf906000b7802 */ /* 0x000fe20000000f00 */
[----:B------:R-:W-:Y:S01]  /*0320*/  @!P2 IMAD.MOV.U32 R11, RZ, RZ, 0x3de718af ;  /* 0x3de718afff0ba424 */ /* 0x000fe200078e00ff */
[----:B------:R-:W-:Y:S01]  /*0330*/  @!P1 MOV R12, 0xbec093ac ;  /* 0xbec093ac000c9802 */ /* 0x000fe20000000f00 */
[-C--:B------:R-:W-:Y:S01]  /*0340*/  FFMA.FTZ R9, R9, R7.reuse, R10 ;  /* 0x0000000709097223 */ /* 0x080fe2000001000a */
[----:B------:R-:W-:Y:S01]  /*0350*/  @!P2 MOV R13, 0xbec093ac ;  /* 0xbec093ac000da802 */ /* 0x000fe20000000f00 */
[-C--:B------:R-:W-:Y:S01]  /*0360*/  FFMA.FTZ R14, R14, R6.reuse, R11 ;  /* 0x000000060e0e7223 */ /* 0x080fe2000001000b */
[----:B------:R-:W-:Y:S01]  /*0370*/  @!P1 MOV R8, 0x3e0375d3 ;  /* 0x3e0375d300089802 */ /* 0x000fe20000000f00 */
[-C--:B------:R-:W-:Y:S01]  /*0380*/  FFMA.FTZ R9, R9, R7.reuse, R12 ;  /* 0x0000000709097223 */ /* 0x080fe2000001000c */
[----:B------:R-:W-:Y:S01]  /*0390*/  @!P2 MOV R15, 0x3e0375d3 ;  /* 0x3e0375d3000fa802 */ /* 0x000fe20000000f00 */
[----:B------:R-:W-:Y:S01]  /*03a0*/  FFMA.FTZ R14, R14, R6, R13 ;  /* 0x000000060e0e7223 */ /* 0x000fe2000001000d */
[----:B------:R-:W-:Y:S01]  /*03b0*/  FSEL R11, -R7, R4, P1 ;  /* 0x00000004070b7208 */ /* 0x000fe20000800100 */
[----:B------:R-:W-:Y:S01]  /*03c0*/  FFMA.FTZ R8, R9, R7, R8 ;  /* 0x0000000709087223 */ /* 0x000fe20000010008 */
[----:B------:R-:W-:Y:S01]  /*03d0*/  FSEL R7, -R6, R5, P2 ;  /* 0x0000000506077208 */ /* 0x000fe20001000100 */
[----:B------:R-:W-:-:S02]  /*03e0*/  FFMA.FTZ R14, R14, R6, R15 ;  /* 0x000000060e0e7223 */ /* 0x000fc4000001000f */
[----:B------:R-:W-:Y:S02]  /*03f0*/  FFMA.FTZ R8, R8, R11, R11 ;  /* 0x0000000b08087223 */ /* 0x000fe4000001000b */
[----:B------:R-:W-:Y:S02]  /*0400*/  FFMA.FTZ R14, R14, R7, R7 ;  /* 0x000000070e0e7223 */ /* 0x000fe40000010007 */
[----:B------:R-:W1:Y:S08]  /*0410*/  @P1 MUFU.EX2 R6, R8 ;  /* 0x0000000800061308 */ /* 0x000e700000000800 */
[----:B------:R-:W2:Y:S01]  /*0420*/  @P2 MUFU.EX2 R9, R14 ;  /* 0x0000000e00092308 */ /* 0x000ea20000000800 */
[----:B-1----:R-:W-:-:S05]  /*0430*/  @P1 FADD R7, -R6, 1 ;  /* 0x3f80000006071421 */ /* 0x002fca0000000100 */
[----:B------:R-:W-:Y:S01]  /*0440*/  @P1 LOP3.LUT R8, R7, 0x80000000, R4, 0xf8, !PT ;  /* 0x8000000007081812 */ /* 0x000fe200078ef804 */
[----:B------:R-:W-:Y:S01]  /*0450*/  FMUL R4, R3, 0.5 ;  /* 0x3f00000003047820 */ /* 0x000fe20000400000 */
[----:B------:R-:W-:Y:S01]  /*0460*/  SHF.R.S32.HI R3, RZ, 0x1f, R0 ;  /* 0x0000001fff037819 */ /* 0x000fe20000011400 */
[----:B--2---:R-:W-:Y:S01]  /*0470*/  @P2 FADD R6, -R9, 1 ;  /* 0x3f80000009062421 */ /* 0x004fe20000000100 */
[----:B------:R-:W-:Y:S01]  /*0480*/  FMUL R9, R2, 0.5 ;  /* 0x3f00000002097820 */ /* 0x000fe20000400000 */
[----:B------:R-:W-:Y:S01]  /*0490*/  LEA R2, P1, R0, UR6, 0x2 ;  /* 0x0000000600027c11 */ /* 0x000fe2000f8210ff */
[----:B------:R-:W-:Y:S02]  /*04a0*/  FADD R8, R8, 1 ;  /* 0x3f80000008087421 */ /* 0x000fe40000000000 */
[----:B------:R-:W-:Y:S02]  /*04b0*/  @P2 LOP3.LUT R14, R6, 0x80000000, R5, 0xf8, !PT ;  /* 0x80000000060e2812 */ /* 0x000fe400078ef805 */
[----:B------:R-:W-:Y:S01]  /*04c0*/  LEA.HI.X R3, R0, UR7, R3, 0x2, P1 ;  /* 0x0000000700037c11 */ /* 0x000fe200088f1403 */
[----:B------:R-:W-:-:S02]  /*04d0*/  FMUL R8, R9, R8 ;  /* 0x0000000809087220 */ /* 0x000fc40000400000 */
[----:B------:R-:W-:-:S04]  /*04e0*/  FADD R5, R14, 1 ;  /* 0x3f8000000e057421 */ /* 0x000fc80000000000 */
[----:B------:R-:W-:Y:S01]  /*04f0*/  FMUL R9, R4, R5 ;  /* 0x0000000504097220 */ /* 0x000fe20000400000 */
[----:B------:R-:W-:Y:S06]  /*0500*/  @P0 EXIT ;  /* 0x000000000000094d */ /* 0x000fec0003800000 */
[----:B------:R-:W-:Y:S01]  /*0510*/  STG.E.64 desc[UR4][R2.64], R8 ;  /* 0x0000000802007986 */ /* 0x000fe2000c101b04 */
[----:B------:R-:W-:Y:S05]  /*0520*/  EXIT ;  /* 0x000000000000794d */ /* 0x000fea0003800000 */
.L_x_0:
[----:B------:R-:W-:-:S00]  /*0530*/  BRA `(.L_x_0) ;  /* 0xfffffffc00fc7947 */ /* 0x000fc0000383ffff */
[----:B------:R-:W-:-:S00]  /*0540*/  NOP ;  /* 0x0000000000007918 */ /* 0x000fc00000000000 */
        /* <DEDUP_REMOVED lines=11> */
.L_x_1:


//--------------------- .nv.global.init           --------------------------
	.section	.nv.global.init,"aw",@progbits
.nv.global.init:
	.type		_$_str,@object
	.size		_$_str,(.L_0 - _$_str)
_$_str:
        /*0000*/ 	.byte	0x5f, 0x5f, 0x43, 0x55, 0x44, 0x41, 0x5f, 0x46, 0x54, 0x5a, 0x00
.L_0:


//--------------------- .nv.constant0.triton_poi_fused_add_div_erf_mul_0 --------------------------
	.section	.nv.constant0.triton_poi_fused_add_div_erf_mul_0,"a",@progbits
	.sectionflags	@""
	.align	4
.nv.constant0.triton_poi_fused_add_div_erf_mul_0:
	.zero		548
